//
// Generated by NVIDIA NVVM Compiler
//
// Compiler Build ID: CL-36424714
// Cuda compilation tools, release 13.0, V13.0.88
// Based on NVVM 20.0.0
//

.version 9.0
.target sm_100
.address_size 64

	// .globl	_Z9mm_kernelPfS_S_

.visible .entry _Z9mm_kernelPfS_S_(
	.param .u64 .ptr .align 1 _Z9mm_kernelPfS_S__param_0,
	.param .u64 .ptr .align 1 _Z9mm_kernelPfS_S__param_1,
	.param .u64 .ptr .align 1 _Z9mm_kernelPfS_S__param_2
)
{
	.reg .pred 	%p<4>;
	.reg .b32 	%r<11>;
	.reg .b32 	%f<11>;
	.reg .b64 	%rd<13>;

	ld.param.u64 	%rd1, [_Z9mm_kernelPfS_S__param_0];
	ld.param.u64 	%rd2, [_Z9mm_kernelPfS_S__param_1];
	ld.param.u64 	%rd3, [_Z9mm_kernelPfS_S__param_2];
	mov.u32 	%r3, %ctaid.x;
	mov.u32 	%r4, %ntid.x;
	mov.u32 	%r5, %tid.x;
	mad.lo.s32 	%r1, %r3, %r4, %r5;
	mov.u32 	%r6, %ctaid.y;
	mov.u32 	%r7, %ntid.y;
	mov.u32 	%r8, %tid.y;
	mad.lo.s32 	%r2, %r6, %r7, %r8;
	setp.gt.u32 	%p1, %r2, 2;
	setp.gt.s32 	%p2, %r1, 2;
	or.pred  	%p3, %p1, %p2;
	@%p3 bra 	$L__BB0_2;
	cvta.to.global.u64 	%rd4, %rd1;
	cvta.to.global.u64 	%rd5, %rd2;
	cvta.to.global.u64 	%rd6, %rd3;
	mul.lo.s32 	%r9, %r2, 3;
	add.s32 	%r10, %r9, %r1;
	mul.wide.s32 	%rd7, %r10, 4;
	add.s64 	%rd8, %rd6, %rd7;
	ld.global.f32 	%f1, [%rd8];
	mul.wide.u32 	%rd9, %r9, 4;
	add.s64 	%rd10, %rd4, %rd9;
	ld.global.f32 	%f2, [%rd10];
	mul.wide.s32 	%rd11, %r1, 4;
	add.s64 	%rd12, %rd5, %rd11;
	ld.global.f32 	%f3, [%rd12];
	fma.rn.f32 	%f4, %f2, %f3, %f1;
	st.global.f32 	[%rd8], %f4;
	ld.global.f32 	%f5, [%rd10+4];
	ld.global.f32 	%f6, [%rd12+12];
	fma.rn.f32 	%f7, %f5, %f6, %f4;
	st.global.f32 	[%rd8], %f7;
	ld.global.f32 	%f8, [%rd10+8];
	ld.global.f32 	%f9, [%rd12+24];
	fma.rn.f32 	%f10, %f8, %f9, %f7;
	st.global.f32 	[%rd8], %f10;
$L__BB0_2:
	ret;

}


// ===== COMPILED SASS (sm_100) =====

	.target	sm_100

	.elftype	@"ET_EXEC"


//--------------------- .note.nv.tkinfo           --------------------------
	.section	.note.nv.tkinfo,"",@"SHT_NOTE"
	.sectionflags	@"SHF_NOTE_NV_TKINFO"
	.tkinfo
        /*0018*/ 	.word	0x00000002
        /*0030*/ 	.string	""
        /*0030*/ 	.string	"ptxas"
        /*0030*/ 	.string	"Cuda compilation tools, release 13.0, V13.0.88"
        /*0030*/ 	.string	"Build cuda_13.0.r13.0/compiler.36424714_0"
        /*0030*/ 	.string	"-arch sm_100 -m 64 "



//--------------------- .note.nv.cuinfo           --------------------------
	.section	.note.nv.cuinfo,"",@"SHT_NOTE"
	.sectionflags	@"SHF_NOTE_NV_CUINFO"
        /*0018*/ 	.short	0x0002
        /*001a*/ 	.short	0x0064
        /*001c*/ 	.short	0x0082
	.zero		2


//--------------------- .nv.info                  --------------------------
	.section	.nv.info,"",@"SHT_CUDA_INFO"
	.align	4


	//----- nvinfo : EIATTR_REGCOUNT
	.align		4
        /*0000*/ 	.byte	0x04, 0x2f
        /*0002*/ 	.short	(.L_1 - .L_0)
	.align		4
.L_0:
        /*0004*/ 	.word	index@(_Z9mm_kernelPfS_S_)
        /*0008*/ 	.word	0x00000010


	//----- nvinfo : EIATTR_FRAME_SIZE
	.align		4
.L_1:
        /*000c*/ 	.byte	0x04, 0x11
        /*000e*/ 	.short	(.L_3 - .L_2)
	.align		4
.L_2:
        /*0010*/ 	.word	index@(_Z9mm_kernelPfS_S_)
        /*0014*/ 	.word	0x00000000


	//----- nvinfo : EIATTR_MIN_STACK_SIZE
	.align		4
.L_3:
        /*0018*/ 	.byte	0x04, 0x12
        /*001a*/ 	.short	(.L_5 - .L_4)
	.align		4
.L_4:
        /*001c*/ 	.word	index@(_Z9mm_kernelPfS_S_)
        /*0020*/ 	.word	0x00000000
.L_5:


//--------------------- .nv.compat                --------------------------
	.section	.nv.compat,"",@"SHT_CUDA_COMPAT_INFO"
	.align	4
        /*0000*/ 	.byte	0x02, 0x09, 0x00, 0x00, 0x02, 0x02, 0x01, 0x00, 0x02, 0x05, 0x05, 0x00, 0x03, 0x07, 0x01, 0x01
        /*0010*/ 	.byte	0x02, 0x03, 0x00, 0x00, 0x02, 0x06, 0x01, 0x00, 0x04, 0x0b, 0x08, 0x00, 0x09, 0x00, 0x00, 0x00
        /*0020*/ 	.byte	0x00, 0x00, 0x00, 0x00


//--------------------- .nv.info._Z9mm_kernelPfS_S_ --------------------------
	.section	.nv.info._Z9mm_kernelPfS_S_,"",@"SHT_CUDA_INFO"
	.sectionflags	@""
	.align	4


	//----- nvinfo : EIATTR_CUDA_API_VERSION
	.align		4
        /*0000*/ 	.byte	0x04, 0x37
        /*0002*/ 	.short	(.L_7 - .L_6)
.L_6:
        /*0004*/ 	.word	0x00000082


	//----- nvinfo : EIATTR_KPARAM_INFO
	.align		4
.L_7:
        /*0008*/ 	.byte	0x04, 0x17
        /*000a*/ 	.short	(.L_9 - .L_8)
.L_8:
        /*000c*/ 	.word	0x00000000
        /*0010*/ 	.short	0x0002
        /*0012*/ 	.short	0x0010
        /*0014*/ 	.byte	0x00, 0xf5, 0x21, 0x00


	//----- nvinfo : EIATTR_KPARAM_INFO
	.align		4
.L_9:
        /*0018*/ 	.byte	0x04, 0x17
        /*001a*/ 	.short	(.L_11 - .L_10)
.L_10:
        /*001c*/ 	.word	0x00000000
        /*0020*/ 	.short	0x0001
        /*0022*/ 	.short	0x0008
        /*0024*/ 	.byte	0x00, 0xf5, 0x21, 0x00


	//----- nvinfo : EIATTR_KPARAM_INFO
	.align		4
.L_11:
        /*0028*/ 	.byte	0x04, 0x17
        /*002a*/ 	.short	(.L_13 - .L_12)
.L_12:
        /*002c*/ 	.word	0x00000000
        /*0030*/ 	.short	0x0000
        /*0032*/ 	.short	0x0000
        /*0034*/ 	.byte	0x00, 0xf5, 0x21, 0x00


	//----- nvinfo : EIATTR_SPARSE_MMA_MASK
	.align		4
.L_13:
        /*0038*/ 	.byte	0x03, 0x50
        /*003a*/ 	.short	0x0000


	//----- nvinfo : EIATTR_MAXREG_COUNT
	.align		4
        /*003c*/ 	.byte	0x03, 0x1b
        /*003e*/ 	.short	0x00ff


	//----- nvinfo : EIATTR_MERCURY_ISA_VERSION
	.align		4
        /*0040*/ 	.byte	0x03, 0x5f
        /*0042*/ 	.short	0x0101


	//----- nvinfo : EIATTR_VRC_CTA_INIT_COUNT
	.align		4
        /*0044*/ 	.byte	0x02, 0x4a
	.zero		1
	.zero		1


	//----- nvinfo : EIATTR_EXIT_INSTR_OFFSETS
	.align		4
        /*0048*/ 	.byte	0x04, 0x1c
        /*004a*/ 	.short	(.L_15 - .L_14)


	//   ....[0]....
.L_14:
        /*004c*/ 	.word	0x000000b0


	//   ....[1]....
        /*0050*/ 	.word	0x00000220


	//----- nvinfo : EIATTR_CBANK_PARAM_SIZE
	.align		4
.L_15:
        /*0054*/ 	.byte	0x03, 0x19
        /*0056*/ 	.short	0x0018


	//----- nvinfo : EIATTR_PARAM_CBANK
	.align		4
        /*0058*/ 	.byte	0x04, 0x0a
        /*005a*/ 	.short	(.L_17 - .L_16)
	.align		4
.L_16:
        /*005c*/ 	.word	index@(.nv.constant0._Z9mm_kernelPfS_S_)
        /*0060*/ 	.short	0x0380
        /*0062*/ 	.short	0x0018


	//----- nvinfo : EIATTR_SW_WAR
	.align		4
.L_17:
        /*0064*/ 	.byte	0x04, 0x36
        /*0066*/ 	.short	(.L_19 - .L_18)
.L_18:
        /*0068*/ 	.word	0x00000008
.L_19:


//--------------------- .nv.callgraph             --------------------------
	.section	.nv.callgraph,"",@"SHT_CUDA_CALLGRAPH"
	.align	4
	.sectionentsize	8
	.align		4
        /*0000*/ 	.word	0x00000000
	.align		4
        /*0004*/ 	.word	0xffffffff
	.align		4
        /*0008*/ 	.word	0x00000000
	.align		4
        /*000c*/ 	.word	0xfffffffe
	.align		4
        /*0010*/ 	.word	0x00000000
	.align		4
        /*0014*/ 	.word	0xfffffffd
	.align		4
        /*0018*/ 	.word	0x00000000
	.align		4
        /*001c*/ 	.word	0xfffffffc


//--------------------- .text._Z9mm_kernelPfS_S_  --------------------------
	.section	.text._Z9mm_kernelPfS_S_,"ax",@progbits
	.align	128
        .global         _Z9mm_kernelPfS_S_
        .type           _Z9mm_kernelPfS_S_,@function
        .size           _Z9mm_kernelPfS_S_,(.L_x_1 - _Z9mm_kernelPfS_S_)
        .other          _Z9mm_kernelPfS_S_,@"STO_CUDA_ENTRY STV_DEFAULT"
_Z9mm_kernelPfS_S_:
.text._Z9mm_kernelPfS_S_:
[----:B------:R-:W-:Y:S01]  /*0000*/  LDC R1, c[0x0][0x37c] ;  /* 0x0000df00ff017b82 */ /* 0x000fe20000000800 */
[----:B------:R-:W0:Y:S07]  /*0010*/  S2R R0, SR_TID.X ;  /* 0x0000000000007919 */ /* 0x000e2e0000002100 */
[----:B------:R-:W0:Y:S01]  /*0020*/  S2UR UR4, SR_CTAID.X ;  /* 0x00000000000479c3 */ /* 0x000e220000002500 */
[----:B------:R-:W1:Y:S07]  /*0030*/  S2R R3, SR_TID.Y ;  /* 0x0000000000037919 */ /* 0x000e6e0000002200 */
[----:B------:R-:W0:Y:S08]  /*0040*/  LDC R9, c[0x0][0x360] ;  /* 0x0000d800ff097b82 */ /* 0x000e300000000800 */
[----:B------:R-:W1:Y:S08]  /*0050*/  S2UR UR5, SR_CTAID.Y ;  /* 0x00000000000579c3 */ /* 0x000e700000002600 */
[----:B------:R-:W1:Y:S01]  /*0060*/  LDC R2, c[0x0][0x364] ;  /* 0x0000d900ff027b82 */ /* 0x000e620000000800 */
[----:B0-----:R-:W-:-:S05]  /*0070*/  IMAD R9, R9, UR4, R0 ;  /* 0x0000000409097c24 */ /* 0x001fca000f8e0200 */
[----:B------:R-:W-:Y:S01]  /*0080*/  ISETP.GT.AND P0, PT, R9, 0x2, PT ;  /* 0x000000020900780c */ /* 0x000fe20003f04270 */
[----:B-1----:R-:W-:-:S05]  /*0090*/  IMAD R0, R2, UR5, R3 ;  /* 0x0000000502007c24 */ /* 0x002fca000f8e0203 */
[----:B------:R-:W-:-:S13]  /*00a0*/  ISETP.GT.U32.OR P0, PT, R0, 0x2, P0 ;  /* 0x000000020000780c */ /* 0x000fda0000704470 */
[----:B------:R-:W-:Y:S05]  /*00b0*/  @P0 EXIT ;  /* 0x000000000000094d */ /* 0x000fea0003800000 */
[----:B------:R-:W0:Y:S01]  /*00c0*/  LDC.64 R4, c[0x0][0x380] ;  /* 0x0000e000ff047b82 */ /* 0x000e220000000a00 */
[----:B------:R-:W1:Y:S01]  /*00d0*/  LDCU.64 UR4, c[0x0][0x358] ;  /* 0x00006b00ff0477ac */ /* 0x000e620008000a00 */
[----:B------:R-:W-:-:S04]  /*00e0*/  LEA R0, R0, R0, 0x1 ;  /* 0x0000000000007211 */ /* 0x000fc800078e08ff */
[----:B------:R-:W-:Y:S02]  /*00f0*/  IADD3 R11, PT, PT, R9, R0, RZ ;  /* 0x00000000090b7210 */ /* 0x000fe40007ffe0ff */
[----:B------:R-:W2:Y:S08]  /*0100*/  LDC.64 R6, c[0x0][0x388] ;  /* 0x0000e200ff067b82 */ /* 0x000eb00000000a00 */
[----:B------:R-:W3:Y:S01]  /*0110*/  LDC.64 R2, c[0x0][0x390] ;  /* 0x0000e400ff027b82 */ /* 0x000ee20000000a00 */
[----:B0-----:R-:W-:-:S04]  /*0120*/  IMAD.WIDE.U32 R4, R0, 0x4, R4 ;  /* 0x0000000400047825 */ /* 0x001fc800078e0004 */
[----:B--2---:R-:W-:Y:S02]  /*0130*/  IMAD.WIDE R6, R9, 0x4, R6 ;  /* 0x0000000409067825 */ /* 0x004fe400078e0206 */
[----:B-1----:R-:W2:Y:S04]  /*0140*/  LDG.E R9, desc[UR4][R4.64] ;  /* 0x0000000404097981 */ /* 0x002ea8000c1e1900 */
[----:B------:R-:W2:Y:S01]  /*0150*/  LDG.E R8, desc[UR4][R6.64] ;  /* 0x0000000406087981 */ /* 0x000ea2000c1e1900 */
[----:B---3--:R-:W-:-:S05]  /*0160*/  IMAD.WIDE R2, R11, 0x4, R2 ;  /* 0x000000040b027825 */ /* 0x008fca00078e0202 */
[----:B------:R-:W2:Y:S02]  /*0170*/  LDG.E R0, desc[UR4][R2.64] ;  /* 0x0000000402007981 */ /* 0x000ea4000c1e1900 */
[----:B--2---:R-:W-:-:S05]  /*0180*/  FFMA R9, R9, R8, R0 ;  /* 0x0000000809097223 */ /* 0x004fca0000000000 */
[----:B------:R-:W-:Y:S04]  /*0190*/  STG.E desc[UR4][R2.64], R9 ;  /* 0x0000000902007986 */ /* 0x000fe8000c101904 */
[----:B------:R-:W2:Y:S04]  /*01a0*/  LDG.E R0, desc[UR4][R4.64+0x4] ;  /* 0x0000040404007981 */ /* 0x000ea8000c1e1900 */
[----:B------:R-:W2:Y:S02]  /*01b0*/  LDG.E R8, desc[UR4][R6.64+0xc] ;  /* 0x00000c0406087981 */ /* 0x000ea4000c1e1900 */
[----:B--2---:R-:W-:-:S05]  /*01c0*/  FFMA R11, R0, R8, R9 ;  /* 0x00000008000b7223 */ /* 0x004fca0000000009 */
[----:B------:R-:W-:Y:S04]  /*01d0*/  STG.E desc[UR4][R2.64], R11 ;  /* 0x0000000b02007986 */ /* 0x000fe8000c101904 */
[----:B------:R-:W2:Y:S04]  /*01e0*/  LDG.E R0, desc[UR4][R4.64+0x8] ;  /* 0x0000080404007981 */ /* 0x000ea8000c1e1900 */
[----:B------:R-:W2:Y:S02]  /*01f0*/  LDG.E R8, desc[UR4][R6.64+0x18] ;  /* 0x0000180406087981 */ /* 0x000ea4000c1e1900 */
[----:B--2---:R-:W-:-:S05]  /*0200*/  FFMA R13, R0, R8, R11 ;  /* 0x00000008000d7223 */ /* 0x004fca000000000b */
[----:B------:R-:W-:Y:S01]  /*0210*/  STG.E desc[UR4][R2.64], R13 ;  /* 0x0000000d02007986 */ /* 0x000fe2000c101904 */
[----:B------:R-:W-:Y:S05]  /*0220*/  EXIT ;  /* 0x000000000000794d */ /* 0x000fea0003800000 */
.L_x_0:
[----:B------:R-:W-:-:S00]  /*0230*/  BRA `(.L_x_0) ;  /* 0xfffffffc00fc7947 */ /* 0x000fc0000383ffff */
[----:B------:R-:W-:-:S00]  /*0240*/  NOP ;  /* 0x0000000000007918 */ /* 0x000fc00000000000 */
        /* <DEDUP_REMOVED lines=11> */
.L_x_1:


//--------------------- .nv.shared.reserved.0     --------------------------
	.section	.nv.shared.reserved.0,"aw",@nobits
	.weak		__nv_reservedSMEM_offset_0_alias
	.size		__nv_reservedSMEM_offset_0_alias, 0, 64
	.other		__nv_reservedSMEM_offset_0_alias,@"STO_CUDA_RESERVED_SHARED STV_DEFAULT"
__nv_reservedSMEM_offset_0_alias:
	.zero		0
	.zero		64


//--------------------- .nv.constant0._Z9mm_kernelPfS_S_ --------------------------
	.section	.nv.constant0._Z9mm_kernelPfS_S_,"a",@progbits
	.sectionflags	@""
	.align	4
.nv.constant0._Z9mm_kernelPfS_S_:
	.zero		920


//--------------------- SYMBOLS --------------------------

	.type		.nv.reservedSmem.offset0,@object
	.size		.nv.reservedSmem.offset0,0x4
